	.headerflags	@"EF_CUDA_TEXMODE_UNIFIED EF_CUDA_64BIT_ADDRESS EF_CUDA_ACCELERATORS EF_CUDA_SM90 EF_CUDA_VIRTUAL_SM(EF_CUDA_SM90)"
	.elftype	@"ET_EXEC"


//--------------------- .nv.info                  --------------------------
	.section	.nv.info,"",@"SHT_CUDA_INFO"
	.align	4


	//----- nvinfo : EIATTR_REGCOUNT
	.align		4
        /*0000*/ 	.byte	0x04, 0x2f
        /*0002*/ 	.short	(.L_2 - .L_1)
	.align		4
.L_1:
        /*0004*/ 	.word	index@(triton_per_fused_native_group_norm_1)
        /*0008*/ 	.word	0x0000001c


	//----- nvinfo : EIATTR_MIN_STACK_SIZE
	.align		4
.L_2:
        /*000c*/ 	.byte	0x04, 0x12
        /*000e*/ 	.short	(.L_4 - .L_3)
	.align		4
.L_3:
        /*0010*/ 	.word	index@(triton_per_fused_native_group_norm_1)
        /*0014*/ 	.word	0x00000000


	//----- nvinfo : EIATTR_FRAME_SIZE
	.align		4
.L_4:
        /*0018*/ 	.byte	0x04, 0x11
        /*001a*/ 	.short	(.L_6 - .L_5)
	.align		4
.L_5:
        /*001c*/ 	.word	index@(triton_per_fused_native_group_norm_1)
        /*0020*/ 	.word	0x00000000


	//----- nvinfo : EIATTR_MIN_STACK_SIZE
	.align		4
.L_6:
        /*0024*/ 	.byte	0x04, 0x12
        /*0026*/ 	.short	(.L_8 - .L_7)
	.align		4
.L_7:
        /*0028*/ 	.word	index@(triton_per_fused_native_group_norm_1)
        /*002c*/ 	.word	0x00000000
.L_8:


//--------------------- .nv.info.triton_per_fused_native_group_norm_1 --------------------------
	.section	.nv.info.triton_per_fused_native_group_norm_1,"",@"SHT_CUDA_INFO"
	.sectionflags	@""
	.align	4


	//----- nvinfo : EIATTR_CUDA_API_VERSION
	.align		4
        /*0000*/ 	.byte	0x04, 0x37
        /*0002*/ 	.short	(.L_10 - .L_9)
.L_9:
        /*0004*/ 	.word	0x0000007c


	//----- nvinfo : EIATTR_KPARAM_INFO
	.align		4
.L_10:
        /*0008*/ 	.byte	0x04, 0x17
        /*000a*/ 	.short	(.L_12 - .L_11)
.L_11:
        /*000c*/ 	.word	0x00000000
        /*0010*/ 	.short	0x0006
        /*0012*/ 	.short	0x002c
        /*0014*/ 	.byte	0x00, 0xf0, 0x11, 0x00


	//----- nvinfo : EIATTR_KPARAM_INFO
	.align		4
.L_12:
        /*0018*/ 	.byte	0x04, 0x17
        /*001a*/ 	.short	(.L_14 - .L_13)
.L_13:
        /*001c*/ 	.word	0x00000000
        /*0020*/ 	.short	0x0005
        /*0022*/ 	.short	0x0028
        /*0024*/ 	.byte	0x00, 0xf0, 0x11, 0x00


	//----- nvinfo : EIATTR_KPARAM_INFO
	.align		4
.L_14:
        /*0028*/ 	.byte	0x04, 0x17
        /*002a*/ 	.short	(.L_16 - .L_15)
.L_15:
        /*002c*/ 	.word	0x00000000
        /*0030*/ 	.short	0x0004
        /*0032*/ 	.short	0x0020
        /*0034*/ 	.byte	0x00, 0xf4, 0x21, 0x00


	//----- nvinfo : EIATTR_KPARAM_INFO
	.align		4
.L_16:
        /*0038*/ 	.byte	0x04, 0x17
        /*003a*/ 	.short	(.L_18 - .L_17)
.L_17:
        /*003c*/ 	.word	0x00000000
        /*0040*/ 	.short	0x0003
        /*0042*/ 	.short	0x0018
        /*0044*/ 	.byte	0x00, 0xf4, 0x21, 0x00


	//----- nvinfo : EIATTR_KPARAM_INFO
	.align		4
.L_18:
        /*0048*/ 	.byte	0x04, 0x17
        /*004a*/ 	.short	(.L_20 - .L_19)
.L_19:
        /*004c*/ 	.word	0x00000000
        /*0050*/ 	.short	0x0002
        /*0052*/ 	.short	0x0010
        /*0054*/ 	.byte	0x00, 0xf4, 0x21, 0x00


	//----- nvinfo : EIATTR_KPARAM_INFO
	.align		4
.L_20:
        /*0058*/ 	.byte	0x04, 0x17
        /*005a*/ 	.short	(.L_22 - .L_21)
.L_21:
        /*005c*/ 	.word	0x00000000
        /*0060*/ 	.short	0x0001
        /*0062*/ 	.short	0x0008
        /*0064*/ 	.byte	0x00, 0xf4, 0x21, 0x00


	//----- nvinfo : EIATTR_KPARAM_INFO
	.align		4
.L_22:
        /*0068*/ 	.byte	0x04, 0x17
        /*006a*/ 	.short	(.L_24 - .L_23)
.L_23:
        /*006c*/ 	.word	0x00000000
        /*0070*/ 	.short	0x0000
        /*0072*/ 	.short	0x0000
        /*0074*/ 	.byte	0x00, 0xf4, 0x21, 0x00


	//----- nvinfo : EIATTR_SPARSE_MMA_MASK
	.align		4
.L_24:
        /*0078*/ 	.byte	0x03, 0x50
        /*007a*/ 	.short	0x0000


	//----- nvinfo : EIATTR_MAXREG_COUNT
	.align		4
        /*007c*/ 	.byte	0x03, 0x1b
        /*007e*/ 	.short	0x00ff


	//----- nvinfo : EIATTR_EXIT_INSTR_OFFSETS
	.align		4
        /*0080*/ 	.byte	0x04, 0x1c
        /*0082*/ 	.short	(.L_26 - .L_25)


	//   ....[0]....
.L_25:
        /*0084*/ 	.word	0x00000760


	//   ....[1]....
        /*0088*/ 	.word	0x00000780


	//----- nvinfo : EIATTR_REQNTID
	.align		4
.L_26:
        /*008c*/ 	.byte	0x04, 0x10
        /*008e*/ 	.short	(.L_28 - .L_27)
.L_27:
        /*0090*/ 	.word	0x00000040
        /*0094*/ 	.word	0x00000001
        /*0098*/ 	.word	0x00000001


	//----- nvinfo : EIATTR_CBANK_PARAM_SIZE
	.align		4
.L_28:
        /*009c*/ 	.byte	0x03, 0x19
        /*009e*/ 	.short	0x0030


	//----- nvinfo : EIATTR_PARAM_CBANK
	.align		4
        /*00a0*/ 	.byte	0x04, 0x0a
        /*00a2*/ 	.short	(.L_30 - .L_29)
	.align		4
.L_29:
        /*00a4*/ 	.word	index@(.nv.constant0.triton_per_fused_native_group_norm_1)
        /*00a8*/ 	.short	0x0210
        /*00aa*/ 	.short	0x0030


	//----- nvinfo : EIATTR_SW_WAR
	.align		4
.L_30:
        /*00ac*/ 	.byte	0x04, 0x36
        /*00ae*/ 	.short	(.L_32 - .L_31)
.L_31:
        /*00b0*/ 	.word	0x00000008
.L_32:


//--------------------- .nv.callgraph             --------------------------
	.section	.nv.callgraph,"",@"SHT_CUDA_CALLGRAPH"
	.align	4
	.sectionentsize	8
	.align		4
        /*0000*/ 	.word	0x00000000
	.align		4
        /*0004*/ 	.word	0xffffffff
	.align		4
        /*0008*/ 	.word	0x00000000
	.align		4
        /*000c*/ 	.word	0xfffffffe
	.align		4
        /*0010*/ 	.word	0x00000000
	.align		4
        /*0014*/ 	.word	0xfffffffd
	.align		4
        /*0018*/ 	.word	0x00000000
	.align		4
        /*001c*/ 	.word	0xfffffffc


//--------------------- .nv.constant4             --------------------------
	.section	.nv.constant4,"a",@progbits
	.align	8
	.align		8
.nv.constant4:
        /*0000*/ 	.dword	_$_str


//--------------------- .text.triton_per_fused_native_group_norm_1 --------------------------
	.section	.text.triton_per_fused_native_group_norm_1,"ax",@progbits
	.sectionflags	@"SHF_BARRIERS=1"
	.align	128
        .global         triton_per_fused_native_group_norm_1
        .type           triton_per_fused_native_group_norm_1,@function
        .size           triton_per_fused_native_group_norm_1,(.L_x_1 - triton_per_fused_native_group_norm_1)
        .other          triton_per_fused_native_group_norm_1,@"STO_CUDA_ENTRY STV_DEFAULT"
triton_per_fused_native_group_norm_1:
.text.triton_per_fused_native_group_norm_1:
[----:B------:R-:W0:Y:S01]  /*0000*/  LDC R1, c[0x0][0x28] ;  /* 0x00000a00ff017b82 */ /* 0x000e220000000800 */
[----:B------:R-:W1:Y:S07]  /*0010*/  S2R R0, SR_CTAID.X ;  /* 0x0000000000007919 */ /* 0x000e6e0000002500 */
[----:B------:R-:W2:Y:S01]  /*0020*/  LDC.64 R22, c[0x0][0x228] ;  /* 0x00008a00ff167b82 */ /* 0x000ea20000000a00 */
[----:B------:R-:W-:Y:S01]  /*0030*/  CS2R R14, SRZ ;  /* 0x00000000000e7805 */ /* 0x000fe2000001ff00 */
[----:B------:R-:W-:Y:S01]  /*0040*/  ULDC.64 UR6, c[0x0][0x208] ;  /* 0x0000820000067ab9 */ /* 0x000fe20000000a00 */
[----:B------:R-:W3:Y:S01]  /*0050*/  S2R R9, SR_TID.X ;  /* 0x0000000000097919 */ /* 0x000ee20000002100 */
[----:B------:R-:W-:-:S04]  /*0060*/  CS2R R10, SRZ ;  /* 0x00000000000a7805 */ /* 0x000fc8000001ff00 */
[----:B------:R-:W4:Y:S08]  /*0070*/  LDC.64 R12, c[0x0][0x220] ;  /* 0x00008800ff0c7b82 */ /* 0x000f300000000a00 */
[----:B------:R-:W5:Y:S01]  /*0080*/  LDC.64 R16, c[0x0][0x218] ;  /* 0x00008600ff107b82 */ /* 0x000f620000000a00 */
[----:B-1----:R-:W-:-:S05]  /*0090*/  IMAD.SHL.U32 R0, R0, 0x80, RZ ;  /* 0x0000008000007824 */ /* 0x002fca00078e00ff */
[----:B---3--:R-:W-:-:S04]  /*00a0*/  LOP3.LUT R4, R0, 0x3f, R9, 0xf8, !PT ;  /* 0x0000003f00047812 */ /* 0x008fc800078ef809 */
[C---:B------:R-:W-:Y:S01]  /*00b0*/  ISETP.GE.AND P1, PT, R4.reuse, 0x80, PT ;  /* 0x000000800400780c */ /* 0x040fe20003f26270 */
[C---:B------:R-:W-:Y:S01]  /*00c0*/  IMAD.SHL.U32 R19, R4.reuse, 0x2, RZ ;  /* 0x0000000204137824 */ /* 0x040fe200078e00ff */
[----:B------:R-:W-:-:S03]  /*00d0*/  LOP3.LUT R4, R4, 0x40, RZ, 0xfc, !PT ;  /* 0x0000004004047812 */ /* 0x000fc600078efcff */
[----:B--2---:R-:W-:Y:S01]  /*00e0*/  IMAD.WIDE R2, R19, 0x4, R22 ;  /* 0x0000000413027825 */ /* 0x004fe200078e0216 */
[----:B------:R-:W-:-:S03]  /*00f0*/  ISETP.GE.AND P0, PT, R4, 0x80, PT ;  /* 0x000000800400780c */ /* 0x000fc60003f06270 */
[----:B------:R-:W-:-:S04]  /*0100*/  IMAD.SHL.U32 R25, R4, 0x2, RZ ;  /* 0x0000000204197824 */ /* 0x000fc800078e00ff */
[----:B------:R1:W2:Y:S01]  /*0110*/  @!P1 LDG.E.64 R14, desc[UR6][R2.64] ;  /* 0x00000006020e9981 */ /* 0x0002a2000c1e1b00 */
[----:B------:R-:W-:-:S05]  /*0120*/  IMAD.WIDE R22, R25, 0x4, R22 ;  /* 0x0000000419167825 */ /* 0x000fca00078e0216 */
[----:B------:R3:W2:Y:S01]  /*0130*/  @!P0 LDG.E.64 R10, desc[UR6][R22.64] ;  /* 0x00000006160a8981 */ /* 0x0006a2000c1e1b00 */
[C---:B----4-:R-:W-:Y:S01]  /*0140*/  IMAD.WIDE R20, R19.reuse, 0x4, R12 ;  /* 0x0000000413147825 */ /* 0x050fe200078e020c */
[----:B------:R-:W-:Y:S02]  /*0150*/  CS2R R4, SRZ ;  /* 0x0000000000047805 */ /* 0x000fe4000001ff00 */
[----:B------:R-:W-:Y:S01]  /*0160*/  CS2R R6, SRZ ;  /* 0x0000000000067805 */ /* 0x000fe2000001ff00 */
[----:B-----5:R-:W-:Y:S01]  /*0170*/  IMAD.WIDE R18, R19, 0x4, R16 ;  /* 0x0000000413127825 */ /* 0x020fe200078e0210 */
[----:B-1----:R-:W-:-:S03]  /*0180*/  CS2R R2, SRZ ;  /* 0x0000000000027805 */ /* 0x002fc6000001ff00 */
[C---:B------:R-:W-:Y:S01]  /*0190*/  IMAD.WIDE R16, R25.reuse, 0x4, R16 ;  /* 0x0000000419107825 */ /* 0x040fe200078e0210 */
[----:B------:R-:W4:Y:S03]  /*01a0*/  @!P1 LDG.E.64 R4, desc[UR6][R18.64] ;  /* 0x0000000612049981 */ /* 0x000f26000c1e1b00 */
[----:B---3--:R-:W-:Y:S01]  /*01b0*/  IMAD.WIDE R22, R25, 0x4, R12 ;  /* 0x0000000419167825 */ /* 0x008fe200078e020c */
[----:B------:R1:W3:Y:S01]  /*01c0*/  @!P0 LDG.E.64 R2, desc[UR6][R16.64] ;  /* 0x0000000610028981 */ /* 0x0002e2000c1e1b00 */
[----:B------:R-:W-:-:S03]  /*01d0*/  CS2R R12, SRZ ;  /* 0x00000000000c7805 */ /* 0x000fc6000001ff00 */
[----:B------:R-:W5:Y:S04]  /*01e0*/  @!P1 LDG.E.64 R6, desc[UR6][R20.64] ;  /* 0x0000000614069981 */ /* 0x000f68000c1e1b00 */
[----:B------:R-:W3:Y:S01]  /*01f0*/  @!P0 LDG.E.64 R12, desc[UR6][R22.64] ;  /* 0x00000006160c8981 */ /* 0x000ee2000c1e1b00 */
[----:B------:R-:W1:Y:S01]  /*0200*/  S2UR UR5, SR_CgaCtaId ;  /* 0x00000000000579c3 */ /* 0x000e620000008800 */
[----:B------:R-:W-:Y:S02]  /*0210*/  UMOV UR4, 0x400 ;  /* 0x0000040000047882 */ /* 0x000fe40000000000 */
[----:B01----:R-:W-:Y:S01]  /*0220*/  UPRMT UR4, UR5, 0x654, UR4 ;  /* 0x0000065405047896 */ /* 0x003fe20008000004 */
[----:B--2---:R-:W-:Y:S02]  /*0230*/  SEL R8, R14, RZ, !P1 ;  /* 0x000000ff0e087207 */ /* 0x004fe40004800000 */
[----:B------:R-:W-:-:S02]  /*0240*/  SEL R15, R15, RZ, !P1 ;  /* 0x000000ff0f0f7207 */ /* 0x000fc40004800000 */
[----:B------:R-:W-:Y:S02]  /*0250*/  FSEL R8, R8, RZ, !P1 ;  /* 0x000000ff08087208 */ /* 0x000fe40004800000 */
[----:B------:R-:W-:Y:S02]  /*0260*/  FSEL R15, R15, RZ, !P1 ;  /* 0x000000ff0f0f7208 */ /* 0x000fe40004800000 */
[----:B------:R-:W-:Y:S02]  /*0270*/  SEL R10, R10, RZ, !P0 ;  /* 0x000000ff0a0a7207 */ /* 0x000fe40004000000 */
[----:B------:R-:W-:Y:S01]  /*0280*/  SEL R11, R11, RZ, !P0 ;  /* 0x000000ff0b0b7207 */ /* 0x000fe20004000000 */
[----:B------:R-:W-:Y:S01]  /*0290*/  FADD R14, R8, R15 ;  /* 0x0000000f080e7221 */ /* 0x000fe20000000000 */
[----:B------:R-:W-:Y:S02]  /*02a0*/  FSEL R10, R10, RZ, !P0 ;  /* 0x000000ff0a0a7208 */ /* 0x000fe40004000000 */
[----:B------:R-:W-:-:S02]  /*02b0*/  FSEL R11, R11, RZ, !P0 ;  /* 0x000000ff0b0b7208 */ /* 0x000fc40004000000 */
[----:B------:R-:W-:-:S03]  /*02c0*/  FSETP.GT.AND P6, PT, |R14|, 8.50705917302346158658e+37, PT ;  /* 0x7e8000000e00780b */ /* 0x000fc60003fc4200 */
[----:B------:R-:W-:Y:S01]  /*02d0*/  FADD R16, R10, R11 ;  /* 0x0000000b0a107221 */ /* 0x000fe20000000000 */
[----:B------:R-:W-:-:S04]  /*02e0*/  FSETP.GEU.AND P5, PT, |R14|, 1.175494350822287508e-38, PT ;  /* 0x008000000e00780b */ /* 0x000fc80003fae200 */
[C---:B------:R-:W-:Y:S02]  /*02f0*/  FSETP.GT.AND P4, PT, |R16|.reuse, 8.50705917302346158658e+37, PT ;  /* 0x7e8000001000780b */ /* 0x040fe40003f84200 */
[----:B------:R-:W-:Y:S02]  /*0300*/  FSETP.GEU.AND P2, PT, |R16|, 1.175494350822287508e-38, PT ;  /* 0x008000001000780b */ /* 0x000fe40003f4e200 */
[C---:B------:R-:W-:Y:S01]  /*0310*/  FSETP.NEU.AND P3, PT, R14.reuse, RZ, PT ;  /* 0x000000ff0e00720b */ /* 0x040fe20003f6d000 */
[----:B------:R-:W-:Y:S01]  /*0320*/  @P6 FMUL R14, R14, 0.25 ;  /* 0x3e8000000e0e6820 */ /* 0x000fe20000400000 */
[----:B------:R-:W-:Y:S01]  /*0330*/  @P6 FMUL R15, R15, 0.25 ;  /* 0x3e8000000f0f6820 */ /* 0x000fe20000400000 */
[----:B------:R-:W-:Y:S02]  /*0340*/  FSETP.NEU.AND P6, PT, R16, RZ, PT ;  /* 0x000000ff1000720b */ /* 0x000fe40003fcd000 */
[----:B------:R-:W-:-:S04]  /*0350*/  @!P5 FMUL R14, R14, 16777216 ;  /* 0x4b8000000e0ed820 */ /* 0x000fc80000400000 */
[----:B------:R-:W-:Y:S02]  /*0360*/  @P4 FMUL R16, R16, 0.25 ;  /* 0x3e80000010104820 */ /* 0x000fe40000400000 */
[----:B------:R-:W0:Y:S02]  /*0370*/  MUFU.RCP R14, R14 ;  /* 0x0000000e000e7308 */ /* 0x000e240000001000 */
[----:B------:R-:W-:Y:S01]  /*0380*/  @!P2 FMUL R16, R16, 16777216 ;  /* 0x4b8000001010a820 */ /* 0x000fe20000400000 */
[----:B------:R-:W-:-:S05]  /*0390*/  @!P5 FMUL R15, R15, 16777216 ;  /* 0x4b8000000f0fd820 */ /* 0x000fca0000400000 */
[----:B------:R-:W1:Y:S01]  /*03a0*/  MUFU.RCP R16, R16 ;  /* 0x0000001000107308 */ /* 0x000e620000001000 */
[----:B----4-:R-:W-:Y:S01]  /*03b0*/  SEL R4, R4, RZ, !P1 ;  /* 0x000000ff04047207 */ /* 0x010fe20004800000 */
[----:B------:R-:W-:Y:S01]  /*03c0*/  @P4 FMUL R11, R11, 0.25 ;  /* 0x3e8000000b0b4820 */ /* 0x000fe20000400000 */
[----:B------:R-:W-:Y:S02]  /*03d0*/  SEL R5, R5, RZ, !P1 ;  /* 0x000000ff05057207 */ /* 0x000fe40004800000 */
[----:B------:R-:W-:Y:S01]  /*03e0*/  FSEL R4, R4, RZ, !P1 ;  /* 0x000000ff04047208 */ /* 0x000fe20004800000 */
[----:B0-----:R-:W-:Y:S01]  /*03f0*/  FMUL R14, R14, R15 ;  /* 0x0000000f0e0e7220 */ /* 0x001fe20000400000 */
[----:B------:R-:W-:Y:S01]  /*0400*/  FSEL R5, R5, RZ, !P1 ;  /* 0x000000ff05057208 */ /* 0x000fe20004800000 */
[----:B------:R-:W-:Y:S01]  /*0410*/  @!P2 FMUL R11, R11, 16777216 ;  /* 0x4b8000000b0ba820 */ /* 0x000fe20000400000 */
[----:B---3--:R-:W-:Y:S02]  /*0420*/  SEL R2, R2, RZ, !P0 ;  /* 0x000000ff02027207 */ /* 0x008fe40004000000 */
[----:B------:R-:W-:-:S02]  /*0430*/  SEL R3, R3, RZ, !P0 ;  /* 0x000000ff03037207 */ /* 0x000fc40004000000 */
[----:B-----5:R-:W-:Y:S02]  /*0440*/  SEL R6, R6, RZ, !P1 ;  /* 0x000000ff06067207 */ /* 0x020fe40004800000 */
[----:B------:R-:W-:Y:S01]  /*0450*/  SEL R7, R7, RZ, !P1 ;  /* 0x000000ff07077207 */ /* 0x000fe20004800000 */
[----:B------:R-:W-:Y:S01]  /*0460*/  FADD R5, -R4, R5 ;  /* 0x0000000504057221 */ /* 0x000fe20000000100 */
[----:B------:R-:W-:Y:S01]  /*0470*/  FSEL R14, R14, RZ, P3 ;  /* 0x000000ff0e0e7208 */ /* 0x000fe20001800000 */
[----:B-1----:R-:W-:Y:S01]  /*0480*/  FMUL R16, R16, R11 ;  /* 0x0000000b10107220 */ /* 0x002fe20000400000 */
[----:B------:R-:W-:Y:S02]  /*0490*/  FSEL R2, R2, RZ, !P0 ;  /* 0x000000ff02027208 */ /* 0x000fe40004000000 */
[----:B------:R-:W-:Y:S01]  /*04a0*/  FSEL R3, R3, RZ, !P0 ;  /* 0x000000ff03037208 */ /* 0x000fe20004000000 */
[----:B------:R-:W-:Y:S01]  /*04b0*/  FADD R6, R6, R7 ;  /* 0x0000000706067221 */ /* 0x000fe20000000000 */
[----:B------:R-:W-:Y:S01]  /*04c0*/  SEL R15, R13, RZ, !P0 ;  /* 0x000000ff0d0f7207 */ /* 0x000fe20004000000 */
[C---:B------:R-:W-:Y:S01]  /*04d0*/  FMUL R7, R5.reuse, R5 ;  /* 0x0000000505077220 */ /* 0x040fe20000400000 */
[----:B------:R-:W-:Y:S01]  /*04e0*/  FFMA R4, R5, R14, R4 ;  /* 0x0000000e05047223 */ /* 0x000fe20000000004 */
[----:B------:R-:W-:Y:S01]  /*04f0*/  FADD R13, -R2, R3 ;  /* 0x00000003020d7221 */ /* 0x000fe20000000100 */
[----:B------:R-:W-:Y:S01]  /*0500*/  IMAD.SHL.U32 R5, R9, 0x2, RZ ;  /* 0x0000000209057824 */ /* 0x000fe200078e00ff */
[----:B------:R-:W-:-:S02]  /*0510*/  FSEL R16, R16, RZ, P6 ;  /* 0x000000ff10107208 */ /* 0x000fc40003000000 */
[----:B------:R-:W-:Y:S01]  /*0520*/  LOP3.LUT R9, R9, 0x3f, RZ, 0xc0, !PT ;  /* 0x0000003f09097812 */ /* 0x000fe200078ec0ff */
[C---:B------:R-:W-:Y:S02]  /*0530*/  FMUL R3, R13.reuse, R13 ;  /* 0x0000000d0d037220 */ /* 0x040fe40000400000 */
[----:B------:R-:W-:Y:S01]  /*0540*/  FFMA R13, R13, R16, R2 ;  /* 0x000000100d0d7223 */ /* 0x000fe20000000002 */
[----:B------:R-:W-:-:S05]  /*0550*/  LEA R11, R9, UR4, 0x2 ;  /* 0x00000004090b7c11 */ /* 0x000fca000f8e10ff */
[----:B------:R-:W-:Y:S04]  /*0560*/  STS [R11], R4 ;  /* 0x000000040b007388 */ /* 0x000fe80000000800 */
[----:B------:R0:W-:Y:S01]  /*0570*/  STS [R11+0x100], R13 ;  /* 0x0001000d0b007388 */ /* 0x0001e20000000800 */
[----:B------:R-:W-:Y:S02]  /*0580*/  SEL R12, R12, RZ, !P0 ;  /* 0x000000ff0c0c7207 */ /* 0x000fe40004000000 */
[----:B------:R-:W-:-:S03]  /*0590*/  LOP3.LUT R5, R5, 0x7e, RZ, 0xc0, !PT ;  /* 0x0000007e05057812 */ /* 0x000fc600078ec0ff */
[----:B------:R-:W-:Y:S01]  /*05a0*/  FADD R12, R12, R15 ;  /* 0x0000000f0c0c7221 */ /* 0x000fe20000000000 */
[----:B------:R-:W-:Y:S01]  /*05b0*/  FMUL R10, R10, R3 ;  /* 0x000000030a0a7220 */ /* 0x000fe20000400000 */
[----:B------:R-:W-:Y:S01]  /*05c0*/  FSEL R3, R6, RZ, !P1 ;  /* 0x000000ff06037208 */ /* 0x000fe20004800000 */
[----:B------:R-:W-:Y:S02]  /*05d0*/  FMUL R7, R8, R7 ;  /* 0x0000000708077220 */ /* 0x000fe40000400000 */
[----:B------:R-:W-:Y:S02]  /*05e0*/  FSEL R9, R12, RZ, !P0 ;  /* 0x000000ff0c097208 */ /* 0x000fe40004000000 */
[----:B------:R-:W-:Y:S01]  /*05f0*/  LEA R12, R5, UR4, 0x2 ;  /* 0x00000004050c7c11 */ /* 0x000fe2000f8e10ff */
[----:B------:R-:W-:Y:S01]  /*0600*/  FFMA R14, R14, R7, R3 ;  /* 0x000000070e0e7223 */ /* 0x000fe20000000003 */
[----:B------:R-:W-:Y:S01]  /*0610*/  BAR.SYNC.DEFER_BLOCKING 0x0 ;  /* 0x0000000000007b1d */ /* 0x000fe20000010000 */
[----:B------:R-:W-:Y:S01]  /*0620*/  FFMA R10, R16, R10, R9 ;  /* 0x0000000a100a7223 */ /* 0x000fe20000000009 */
[----:B------:R-:W-:-:S06]  /*0630*/  IMAD.MOV.U32 R15, RZ, RZ, 0x38800000 ;  /* 0x38800000ff0f7424 */ /* 0x000fcc00078e00ff */
[----:B------:R-:W1:Y:S01]  /*0640*/  LDC.64 R6, c[0x0][0x210] ;  /* 0x00008400ff067b82 */ /* 0x000e620000000a00 */
[----:B0-----:R-:W-:-:S07]  /*0650*/  LOP3.LUT R13, R0, R5, RZ, 0xfc, !PT ;  /* 0x00000005000d7212 */ /* 0x001fce00078efcff */
[----:B------:R-:W0:Y:S01]  /*0660*/  LDC.64 R8, c[0x0][0x230] ;  /* 0x00008c00ff087b82 */ /* 0x000e220000000a00 */
[----:B------:R-:W-:Y:S07]  /*0670*/  LDS.64 R2, [R12] ;  /* 0x000000000c027984 */ /* 0x000fee0000000a00 */
[----:B------:R-:W-:Y:S06]  /*0680*/  BAR.SYNC.DEFER_BLOCKING 0x0 ;  /* 0x0000000000007b1d */ /* 0x000fec0000010000 */
[----:B------:R-:W-:Y:S04]  /*0690*/  STS [R11], R14 ;  /* 0x0000000e0b007388 */ /* 0x000fe80000000800 */
[----:B------:R-:W-:Y:S01]  /*06a0*/  STS [R11+0x100], R10 ;  /* 0x0001000a0b007388 */ /* 0x000fe20000000800 */
[----:B------:R-:W-:Y:S06]  /*06b0*/  BAR.SYNC.DEFER_BLOCKING 0x0 ;  /* 0x0000000000007b1d */ /* 0x000fec0000010000 */
[----:B------:R-:W2:Y:S02]  /*06c0*/  LDS.64 R16, [R12] ;  /* 0x000000000c107984 */ /* 0x000ea40000000a00 */
[----:B------:R-:W-:Y:S01]  /*06d0*/  BAR.SYNC.DEFER_BLOCKING 0x0 ;  /* 0x0000000000007b1d */ /* 0x000fe20000010000 */
[C---:B------:R-:W-:Y:S01]  /*06e0*/  ISETP.GE.AND P0, PT, R13.reuse, 0x80, PT ;  /* 0x000000800d00780c */ /* 0x040fe20003f06270 */
[----:B-1----:R-:W-:-:S04]  /*06f0*/  IMAD.WIDE R4, R13, 0x4, R6 ;  /* 0x000000040d047825 */ /* 0x002fc800078e0206 */
[----:B0-----:R-:W-:-:S04]  /*0700*/  IMAD.WIDE R6, R13, 0x4, R8 ;  /* 0x000000040d067825 */ /* 0x001fc800078e0208 */
[-C--:B--2---:R-:W-:Y:S01]  /*0710*/  FFMA R16, R16, R15.reuse, 9.9999999747524270788e-07 ;  /* 0x358637bd10107423 */ /* 0x084fe2000000000f */
[----:B------:R-:W-:-:S05]  /*0720*/  FFMA R17, R17, R15, 9.9999999747524270788e-07 ;  /* 0x358637bd11117423 */ /* 0x000fca000000000f */
[----:B------:R-:W-:Y:S08]  /*0730*/  MUFU.RSQ R16, R16 ;  /* 0x0000001000107308 */ /* 0x000ff00000001400 */
[----:B------:R-:W0:Y:S02]  /*0740*/  MUFU.RSQ R17, R17 ;  /* 0x0000001100117308 */ /* 0x000e240000001400 */
[----:B0-----:R0:W-:Y:S02]  /*0750*/  @!P0 STG.E.64 desc[UR6][R4.64], R16 ;  /* 0x0000001004008986 */ /* 0x0011e4000c101b06 */
[----:B0-----:R-:W-:Y:S05]  /*0760*/  @P0 EXIT ;  /* 0x000000000000094d */ /* 0x001fea0003800000 */
[----:B------:R-:W-:Y:S01]  /*0770*/  STG.E.64 desc[UR6][R6.64], R2 ;  /* 0x0000000206007986 */ /* 0x000fe2000c101b06 */
[----:B------:R-:W-:Y:S05]  /*0780*/  EXIT ;  /* 0x000000000000794d */ /* 0x000fea0003800000 */
.L_x_0:
[----:B------:R-:W-:-:S00]  /*0790*/  BRA `(.L_x_0) ;  /* 0xfffffffc00fc7947 */ /* 0x000fc0000383ffff */
[----:B------:R-:W-:-:S00]  /*07a0*/  NOP ;  /* 0x0000000000007918 */ /* 0x000fc00000000000 */
        /* <DEDUP_REMOVED lines=13> */
.L_x_1:


//--------------------- .nv.global.init           --------------------------
	.section	.nv.global.init,"aw",@progbits
.nv.global.init:
	.type		_$_str,@object
	.size		_$_str,(.L_0 - _$_str)
_$_str:
        /*0000*/ 	.byte	0x5f, 0x5f, 0x43, 0x55, 0x44, 0x41, 0x5f, 0x46, 0x54, 0x5a, 0x00
.L_0:


//--------------------- .nv.shared.triton_per_fused_native_group_norm_1 --------------------------
	.section	.nv.shared.triton_per_fused_native_group_norm_1,"aw",@nobits
	.sectionflags	@""
	.align	16
	.zero		1024


//--------------------- .nv.constant0.triton_per_fused_native_group_norm_1 --------------------------
	.section	.nv.constant0.triton_per_fused_native_group_norm_1,"a",@progbits
	.sectionflags	@""
	.align	4
.nv.constant0.triton_per_fused_native_group_norm_1:
	.zero		576
